//
// Generated by NVIDIA NVVM Compiler
//
// Compiler Build ID: CL-36424714
// Cuda compilation tools, release 13.0, V13.0.88
// Based on NVVM 20.0.0
//

.version 9.0
.target sm_100
.address_size 64

	// .globl	_Z19stencilKernelStridePfS_
// _ZZ25stencilKernelSharedMemoryPfS_E4temp has been demoted

.visible .entry _Z19stencilKernelStridePfS_(
	.param .u64 .ptr .align 1 _Z19stencilKernelStridePfS__param_0,
	.param .u64 .ptr .align 1 _Z19stencilKernelStridePfS__param_1
)
{
	.reg .pred 	%p<6>;
	.reg .b32 	%r<24>;
	.reg .b32 	%f<51>;
	.reg .b64 	%rd<13>;

	ld.param.u64 	%rd5, [_Z19stencilKernelStridePfS__param_0];
	ld.param.u64 	%rd6, [_Z19stencilKernelStridePfS__param_1];
	cvta.to.global.u64 	%rd1, %rd5;
	cvta.to.global.u64 	%rd2, %rd6;
	mov.u32 	%r11, %tid.x;
	mov.u32 	%r12, %ctaid.x;
	mov.u32 	%r13, %ntid.x;
	mad.lo.s32 	%r22, %r12, %r13, %r11;
	setp.gt.s32 	%p1, %r22, 32767;
	@%p1 bra 	$L__BB0_7;
	max.s32 	%r14, %r22, 32752;
	sub.s32 	%r15, %r14, %r22;
	add.s32 	%r2, %r15, 15;
	and.b32  	%r16, %r2, 48;
	setp.eq.s32 	%p2, %r16, 48;
	@%p2 bra 	$L__BB0_4;
	shr.u32 	%r17, %r2, 4;
	add.s32 	%r18, %r17, 1;
	and.b32  	%r19, %r18, 3;
	neg.s32 	%r20, %r19;
$L__BB0_3:
	.pragma "nounroll";
	mul.wide.s32 	%rd7, %r22, 4;
	add.s64 	%rd8, %rd2, %rd7;
	add.s64 	%rd9, %rd1, %rd7;
	ld.global.f32 	%f1, [%rd9+-8];
	add.f32 	%f2, %f1, 0f00000000;
	ld.global.f32 	%f3, [%rd9+-4];
	add.f32 	%f4, %f2, %f3;
	ld.global.f32 	%f5, [%rd9];
	add.f32 	%f6, %f4, %f5;
	ld.global.f32 	%f7, [%rd9+4];
	add.f32 	%f8, %f6, %f7;
	ld.global.f32 	%f9, [%rd9+8];
	add.f32 	%f10, %f8, %f9;
	st.global.f32 	[%rd8], %f10;
	add.s32 	%r22, %r22, 16;
	add.s32 	%r20, %r20, 1;
	setp.ne.s32 	%p3, %r20, 0;
	@%p3 bra 	$L__BB0_3;
$L__BB0_4:
	setp.lt.u32 	%p4, %r2, 48;
	@%p4 bra 	$L__BB0_7;
	add.s64 	%rd3, %rd1, 120;
	add.s64 	%rd4, %rd2, 128;
$L__BB0_6:
	mul.wide.s32 	%rd10, %r22, 4;
	add.s64 	%rd11, %rd3, %rd10;
	add.s64 	%rd12, %rd4, %rd10;
	ld.global.f32 	%f11, [%rd11+-128];
	add.f32 	%f12, %f11, 0f00000000;
	ld.global.f32 	%f13, [%rd11+-124];
	add.f32 	%f14, %f12, %f13;
	ld.global.f32 	%f15, [%rd11+-120];
	add.f32 	%f16, %f14, %f15;
	ld.global.f32 	%f17, [%rd11+-116];
	add.f32 	%f18, %f16, %f17;
	ld.global.f32 	%f19, [%rd11+-112];
	add.f32 	%f20, %f18, %f19;
	st.global.f32 	[%rd12+-128], %f20;
	ld.global.f32 	%f21, [%rd11+-64];
	add.f32 	%f22, %f21, 0f00000000;
	ld.global.f32 	%f23, [%rd11+-60];
	add.f32 	%f24, %f22, %f23;
	ld.global.f32 	%f25, [%rd11+-56];
	add.f32 	%f26, %f24, %f25;
	ld.global.f32 	%f27, [%rd11+-52];
	add.f32 	%f28, %f26, %f27;
	ld.global.f32 	%f29, [%rd11+-48];
	add.f32 	%f30, %f28, %f29;
	st.global.f32 	[%rd12+-64], %f30;
	ld.global.f32 	%f31, [%rd11];
	add.f32 	%f32, %f31, 0f00000000;
	ld.global.f32 	%f33, [%rd11+4];
	add.f32 	%f34, %f32, %f33;
	ld.global.f32 	%f35, [%rd11+8];
	add.f32 	%f36, %f34, %f35;
	ld.global.f32 	%f37, [%rd11+12];
	add.f32 	%f38, %f36, %f37;
	ld.global.f32 	%f39, [%rd11+16];
	add.f32 	%f40, %f38, %f39;
	st.global.f32 	[%rd12], %f40;
	ld.global.f32 	%f41, [%rd11+64];
	add.f32 	%f42, %f41, 0f00000000;
	ld.global.f32 	%f43, [%rd11+68];
	add.f32 	%f44, %f42, %f43;
	ld.global.f32 	%f45, [%rd11+72];
	add.f32 	%f46, %f44, %f45;
	ld.global.f32 	%f47, [%rd11+76];
	add.f32 	%f48, %f46, %f47;
	ld.global.f32 	%f49, [%rd11+80];
	add.f32 	%f50, %f48, %f49;
	st.global.f32 	[%rd12+64], %f50;
	add.s32 	%r10, %r22, 64;
	setp.lt.s32 	%p5, %r22, 32704;
	mov.u32 	%r22, %r10;
	@%p5 bra 	$L__BB0_6;
$L__BB0_7:
	ret;

}
	// .globl	_Z25stencilKernelSharedMemoryPfS_
.visible .entry _Z25stencilKernelSharedMemoryPfS_(
	.param .u64 .ptr .align 1 _Z25stencilKernelSharedMemoryPfS__param_0,
	.param .u64 .ptr .align 1 _Z25stencilKernelSharedMemoryPfS__param_1
)
{
	.reg .pred 	%p<3>;
	.reg .b32 	%r<12>;
	.reg .b32 	%f<14>;
	.reg .b64 	%rd<13>;
	// demoted variable
	.shared .align 4 .b8 _ZZ25stencilKernelSharedMemoryPfS_E4temp[1040];
	ld.param.u64 	%rd3, [_Z25stencilKernelSharedMemoryPfS__param_0];
	ld.param.u64 	%rd2, [_Z25stencilKernelSharedMemoryPfS__param_1];
	cvta.to.global.u64 	%rd1, %rd3;
	mov.u32 	%r1, %tid.x;
	mov.u32 	%r7, %ctaid.x;
	mov.u32 	%r2, %ntid.x;
	mul.lo.s32 	%r3, %r7, %r2;
	add.s32 	%r4, %r3, %r1;
	mul.wide.s32 	%rd4, %r4, 4;
	add.s64 	%rd5, %rd1, %rd4;
	ld.global.f32 	%f1, [%rd5];
	shl.b32 	%r8, %r1, 2;
	mov.u32 	%r9, _ZZ25stencilKernelSharedMemoryPfS_E4temp;
	add.s32 	%r5, %r9, %r8;
	st.shared.f32 	[%r5+8], %f1;
	setp.gt.u32 	%p1, %r1, 1;
	@%p1 bra 	$L__BB1_3;
	mul.wide.u32 	%rd6, %r3, 4;
	add.s64 	%rd7, %rd1, %rd6;
	ld.global.f32 	%f2, [%rd7];
	st.shared.f32 	[%r5], %f2;
	add.s32 	%r6, %r4, %r1;
	setp.gt.u32 	%p2, %r6, 32767;
	@%p2 bra 	$L__BB1_3;
	mul.wide.u32 	%rd8, %r6, 4;
	add.s64 	%rd9, %rd1, %rd8;
	ld.global.f32 	%f3, [%rd9];
	shl.b32 	%r10, %r2, 2;
	add.s32 	%r11, %r5, %r10;
	st.shared.f32 	[%r11], %f3;
$L__BB1_3:
	bar.sync 	0;
	ld.shared.f32 	%f4, [_ZZ25stencilKernelSharedMemoryPfS_E4temp];
	add.f32 	%f5, %f4, 0f00000000;
	ld.shared.f32 	%f6, [_ZZ25stencilKernelSharedMemoryPfS_E4temp+4];
	add.f32 	%f7, %f5, %f6;
	ld.shared.f32 	%f8, [_ZZ25stencilKernelSharedMemoryPfS_E4temp+8];
	add.f32 	%f9, %f7, %f8;
	ld.shared.f32 	%f10, [_ZZ25stencilKernelSharedMemoryPfS_E4temp+12];
	add.f32 	%f11, %f9, %f10;
	ld.shared.f32 	%f12, [_ZZ25stencilKernelSharedMemoryPfS_E4temp+16];
	add.f32 	%f13, %f11, %f12;
	cvta.to.global.u64 	%rd10, %rd2;
	add.s64 	%rd12, %rd10, %rd4;
	st.global.f32 	[%rd12], %f13;
	ret;

}


// ===== COMPILED SASS (sm_100) =====

	.target	sm_100

	.elftype	@"ET_EXEC"


//--------------------- .note.nv.tkinfo           --------------------------
	.section	.note.nv.tkinfo,"",@"SHT_NOTE"
	.sectionflags	@"SHF_NOTE_NV_TKINFO"
	.tkinfo
        /*0018*/ 	.word	0x00000002
        /*0030*/ 	.string	""
        /*0030*/ 	.string	"ptxas"
        /*0030*/ 	.string	"Cuda compilation tools, release 13.0, V13.0.88"
        /*0030*/ 	.string	"Build cuda_13.0.r13.0/compiler.36424714_0"
        /*0030*/ 	.string	"-arch sm_100 -m 64 "



//--------------------- .note.nv.cuinfo           --------------------------
	.section	.note.nv.cuinfo,"",@"SHT_NOTE"
	.sectionflags	@"SHF_NOTE_NV_CUINFO"
        /*0018*/ 	.short	0x0002
        /*001a*/ 	.short	0x0064
        /*001c*/ 	.short	0x0082
	.zero		2


//--------------------- .nv.info                  --------------------------
	.section	.nv.info,"",@"SHT_CUDA_INFO"
	.align	4


	//----- nvinfo : EIATTR_REGCOUNT
	.align		4
        /*0000*/ 	.byte	0x04, 0x2f
        /*0002*/ 	.short	(.L_1 - .L_0)
	.align		4
.L_0:
        /*0004*/ 	.word	index@(_Z19stencilKernelStridePfS_)
        /*0008*/ 	.word	0x00000012


	//----- nvinfo : EIATTR_FRAME_SIZE
	.align		4
.L_1:
        /*000c*/ 	.byte	0x04, 0x11
        /*000e*/ 	.short	(.L_3 - .L_2)
	.align		4
.L_2:
        /*0010*/ 	.word	index@(_Z19stencilKernelStridePfS_)
        /*0014*/ 	.word	0x00000000


	//----- nvinfo : EIATTR_REGCOUNT
	.align		4
.L_3:
        /*0018*/ 	.byte	0x04, 0x2f
        /*001a*/ 	.short	(.L_5 - .L_4)
	.align		4
.L_4:
        /*001c*/ 	.word	index@(_Z25stencilKernelSharedMemoryPfS_)
        /*0020*/ 	.word	0x00000010


	//----- nvinfo : EIATTR_FRAME_SIZE
	.align		4
.L_5:
        /*0024*/ 	.byte	0x04, 0x11
        /*0026*/ 	.short	(.L_7 - .L_6)
	.align		4
.L_6:
        /*0028*/ 	.word	index@(_Z25stencilKernelSharedMemoryPfS_)
        /*002c*/ 	.word	0x00000000


	//----- nvinfo : EIATTR_MIN_STACK_SIZE
	.align		4
.L_7:
        /*0030*/ 	.byte	0x04, 0x12
        /*0032*/ 	.short	(.L_9 - .L_8)
	.align		4
.L_8:
        /*0034*/ 	.word	index@(_Z25stencilKernelSharedMemoryPfS_)
        /*0038*/ 	.word	0x00000000


	//----- nvinfo : EIATTR_MIN_STACK_SIZE
	.align		4
.L_9:
        /*003c*/ 	.byte	0x04, 0x12
        /*003e*/ 	.short	(.L_11 - .L_10)
	.align		4
.L_10:
        /*0040*/ 	.word	index@(_Z19stencilKernelStridePfS_)
        /*0044*/ 	.word	0x00000000
.L_11:


//--------------------- .nv.compat                --------------------------
	.section	.nv.compat,"",@"SHT_CUDA_COMPAT_INFO"
	.align	4
        /*0000*/ 	.byte	0x02, 0x09, 0x00, 0x00, 0x02, 0x02, 0x01, 0x00, 0x02, 0x05, 0x05, 0x00, 0x03, 0x07, 0x01, 0x01
        /*0010*/ 	.byte	0x02, 0x03, 0x00, 0x00, 0x02, 0x06, 0x01, 0x00, 0x04, 0x0b, 0x08, 0x00, 0x09, 0x00, 0x00, 0x00
        /*0020*/ 	.byte	0x00, 0x00, 0x00, 0x00


//--------------------- .nv.info._Z25stencilKernelSharedMemoryPfS_ --------------------------
	.section	.nv.info._Z25stencilKernelSharedMemoryPfS_,"",@"SHT_CUDA_INFO"
	.sectionflags	@""
	.align	4


	//----- nvinfo : EIATTR_CUDA_API_VERSION
	.align		4
        /*0000*/ 	.byte	0x04, 0x37
        /*0002*/ 	.short	(.L_13 - .L_12)
.L_12:
        /*0004*/ 	.word	0x00000082


	//----- nvinfo : EIATTR_KPARAM_INFO
	.align		4
.L_13:
        /*0008*/ 	.byte	0x04, 0x17
        /*000a*/ 	.short	(.L_15 - .L_14)
.L_14:
        /*000c*/ 	.word	0x00000000
        /*0010*/ 	.short	0x0001
        /*0012*/ 	.short	0x0008
        /*0014*/ 	.byte	0x00, 0xf5, 0x21, 0x00


	//----- nvinfo : EIATTR_KPARAM_INFO
	.align		4
.L_15:
        /*0018*/ 	.byte	0x04, 0x17
        /*001a*/ 	.short	(.L_17 - .L_16)
.L_16:
        /*001c*/ 	.word	0x00000000
        /*0020*/ 	.short	0x0000
        /*0022*/ 	.short	0x0000
        /*0024*/ 	.byte	0x00, 0xf5, 0x21, 0x00


	//----- nvinfo : EIATTR_SPARSE_MMA_MASK
	.align		4
.L_17:
        /*0028*/ 	.byte	0x03, 0x50
        /*002a*/ 	.short	0x0000


	//----- nvinfo : EIATTR_MAXREG_COUNT
	.align		4
        /*002c*/ 	.byte	0x03, 0x1b
        /*002e*/ 	.short	0x00ff


	//----- nvinfo : EIATTR_NUM_BARRIERS
	.align		4
        /*0030*/ 	.byte	0x02, 0x4c
        /*0032*/ 	.byte	0x01
	.zero		1


	//----- nvinfo : EIATTR_MERCURY_ISA_VERSION
	.align		4
        /*0034*/ 	.byte	0x03, 0x5f
        /*0036*/ 	.short	0x0101


	//----- nvinfo : EIATTR_VRC_CTA_INIT_COUNT
	.align		4
        /*0038*/ 	.byte	0x02, 0x4a
	.zero		1
	.zero		1


	//----- nvinfo : EIATTR_EXIT_INSTR_OFFSETS
	.align		4
        /*003c*/ 	.byte	0x04, 0x1c
        /*003e*/ 	.short	(.L_19 - .L_18)


	//   ....[0]....
.L_18:
        /*0040*/ 	.word	0x00000270


	//----- nvinfo : EIATTR_CRS_STACK_SIZE
	.align		4
.L_19:
        /*0044*/ 	.byte	0x04, 0x1e
        /*0046*/ 	.short	(.L_21 - .L_20)
.L_20:
        /*0048*/ 	.word	0x00000000


	//----- nvinfo : EIATTR_CBANK_PARAM_SIZE
	.align		4
.L_21:
        /*004c*/ 	.byte	0x03, 0x19
        /*004e*/ 	.short	0x0010


	//----- nvinfo : EIATTR_PARAM_CBANK
	.align		4
        /*0050*/ 	.byte	0x04, 0x0a
        /*0052*/ 	.short	(.L_23 - .L_22)
	.align		4
.L_22:
        /*0054*/ 	.word	index@(.nv.constant0._Z25stencilKernelSharedMemoryPfS_)
        /*0058*/ 	.short	0x0380
        /*005a*/ 	.short	0x0010


	//----- nvinfo : EIATTR_SW_WAR
	.align		4
.L_23:
        /*005c*/ 	.byte	0x04, 0x36
        /*005e*/ 	.short	(.L_25 - .L_24)
.L_24:
        /*0060*/ 	.word	0x00000008
.L_25:


//--------------------- .nv.info._Z19stencilKernelStridePfS_ --------------------------
	.section	.nv.info._Z19stencilKernelStridePfS_,"",@"SHT_CUDA_INFO"
	.sectionflags	@""
	.align	4


	//----- nvinfo : EIATTR_CUDA_API_VERSION
	.align		4
        /*0000*/ 	.byte	0x04, 0x37
        /*0002*/ 	.short	(.L_27 - .L_26)
.L_26:
        /*0004*/ 	.word	0x00000082


	//----- nvinfo : EIATTR_KPARAM_INFO
	.align		4
.L_27:
        /*0008*/ 	.byte	0x04, 0x17
        /*000a*/ 	.short	(.L_29 - .L_28)
.L_28:
        /*000c*/ 	.word	0x00000000
        /*0010*/ 	.short	0x0001
        /*0012*/ 	.short	0x0008
        /*0014*/ 	.byte	0x00, 0xf5, 0x21, 0x00


	//----- nvinfo : EIATTR_KPARAM_INFO
	.align		4
.L_29:
        /*0018*/ 	.byte	0x04, 0x17
        /*001a*/ 	.short	(.L_31 - .L_30)
.L_30:
        /*001c*/ 	.word	0x00000000
        /*0020*/ 	.short	0x0000
        /*0022*/ 	.short	0x0000
        /*0024*/ 	.byte	0x00, 0xf5, 0x21, 0x00


	//----- nvinfo : EIATTR_SPARSE_MMA_MASK
	.align		4
.L_31:
        /*0028*/ 	.byte	0x03, 0x50
        /*002a*/ 	.short	0x0000


	//----- nvinfo : EIATTR_MAXREG_COUNT
	.align		4
        /*002c*/ 	.byte	0x03, 0x1b
        /*002e*/ 	.short	0x00ff


	//----- nvinfo : EIATTR_MERCURY_ISA_VERSION
	.align		4
        /*0030*/ 	.byte	0x03, 0x5f
        /*0032*/ 	.short	0x0101


	//----- nvinfo : EIATTR_VRC_CTA_INIT_COUNT
	.align		4
        /*0034*/ 	.byte	0x02, 0x4a
	.zero		1
	.zero		1


	//----- nvinfo : EIATTR_EXIT_INSTR_OFFSETS
	.align		4
        /*0038*/ 	.byte	0x04, 0x1c
        /*003a*/ 	.short	(.L_33 - .L_32)


	//   ....[0]....
.L_32:
        /*003c*/ 	.word	0x00000060


	//   ....[1]....
        /*0040*/ 	.word	0x00000260


	//   ....[2]....
        /*0044*/ 	.word	0x00000610


	//----- nvinfo : EIATTR_CRS_STACK_SIZE
	.align		4
.L_33:
        /*0048*/ 	.byte	0x04, 0x1e
        /*004a*/ 	.short	(.L_35 - .L_34)
.L_34:
        /*004c*/ 	.word	0x00000000


	//----- nvinfo : EIATTR_CBANK_PARAM_SIZE
	.align		4
.L_35:
        /*0050*/ 	.byte	0x03, 0x19
        /*0052*/ 	.short	0x0010


	//----- nvinfo : EIATTR_PARAM_CBANK
	.align		4
        /*0054*/ 	.byte	0x04, 0x0a
        /*0056*/ 	.short	(.L_37 - .L_36)
	.align		4
.L_36:
        /*0058*/ 	.word	index@(.nv.constant0._Z19stencilKernelStridePfS_)
        /*005c*/ 	.short	0x0380
        /*005e*/ 	.short	0x0010


	//----- nvinfo : EIATTR_SW_WAR
	.align		4
.L_37:
        /*0060*/ 	.byte	0x04, 0x36
        /*0062*/ 	.short	(.L_39 - .L_38)
.L_38:
        /*0064*/ 	.word	0x00000008
.L_39:


//--------------------- .nv.callgraph             --------------------------
	.section	.nv.callgraph,"",@"SHT_CUDA_CALLGRAPH"
	.align	4
	.sectionentsize	8
	.align		4
        /*0000*/ 	.word	0x00000000
	.align		4
        /*0004*/ 	.word	0xffffffff
	.align		4
        /*0008*/ 	.word	0x00000000
	.align		4
        /*000c*/ 	.word	0xfffffffe
	.align		4
        /*0010*/ 	.word	0x00000000
	.align		4
        /*0014*/ 	.word	0xfffffffd
	.align		4
        /*0018*/ 	.word	0x00000000
	.align		4
        /*001c*/ 	.word	0xfffffffc


//--------------------- .text._Z25stencilKernelSharedMemoryPfS_ --------------------------
	.section	.text._Z25stencilKernelSharedMemoryPfS_,"ax",@progbits
	.align	128
        .global         _Z25stencilKernelSharedMemoryPfS_
        .type           _Z25stencilKernelSharedMemoryPfS_,@function
        .size           _Z25stencilKernelSharedMemoryPfS_,(.L_x_8 - _Z25stencilKernelSharedMemoryPfS_)
        .other          _Z25stencilKernelSharedMemoryPfS_,@"STO_CUDA_ENTRY STV_DEFAULT"
_Z25stencilKernelSharedMemoryPfS_:
.text._Z25stencilKernelSharedMemoryPfS_:
[----:B------:R-:W-:Y:S01]  /*0000*/  LDC R1, c[0x0][0x37c] ;  /* 0x0000df00ff017b82 */ /* 0x000fe20000000800 */
[----:B------:R-:W0:Y:S07]  /*0010*/  S2R R0, SR_TID.X ;  /* 0x0000000000007919 */ /* 0x000e2e0000002100 */
[----:B------:R-:W1:Y:S01]  /*0020*/  S2UR UR4, SR_CTAID.X ;  /* 0x00000000000479c3 */ /* 0x000e620000002500 */
[----:B------:R-:W2:Y:S07]  /*0030*/  LDCU.64 UR6, c[0x0][0x358] ;  /* 0x00006b00ff0677ac */ /* 0x000eae0008000a00 */
[----:B------:R-:W1:Y:S08]  /*0040*/  LDC R6, c[0x0][0x360] ;  /* 0x0000d800ff067b82 */ /* 0x000e700000000800 */
[----:B------:R-:W3:Y:S01]  /*0050*/  LDC.64 R4, c[0x0][0x380] ;  /* 0x0000e000ff047b82 */ /* 0x000ee20000000a00 */
[----:B-1----:R-:W-:-:S05]  /*0060*/  IMAD R7, R6, UR4, RZ ;  /* 0x0000000406077c24 */ /* 0x002fca000f8e02ff */
[----:B0-----:R-:W-:-:S05]  /*0070*/  IADD3 R9, PT, PT, R7, R0, RZ ;  /* 0x0000000007097210 */ /* 0x001fca0007ffe0ff */
[----:B---3--:R-:W-:-:S06]  /*0080*/  IMAD.WIDE R2, R9, 0x4, R4 ;  /* 0x0000000409027825 */ /* 0x008fcc00078e0204 */
[----:B--2---:R-:W2:Y:S01]  /*0090*/  LDG.E R2, desc[UR6][R2.64] ;  /* 0x0000000602027981 */ /* 0x004ea2000c1e1900 */
[----:B------:R-:W0:Y:S01]  /*00a0*/  S2UR UR5, SR_CgaCtaId ;  /* 0x00000000000579c3 */ /* 0x000e220000008800 */
[----:B------:R-:W-:Y:S01]  /*00b0*/  UMOV UR4, 0x400 ;  /* 0x0000040000047882 */ /* 0x000fe20000000000 */
[----:B------:R-:W-:Y:S01]  /*00c0*/  ISETP.GT.U32.AND P0, PT, R0, 0x1, PT ;  /* 0x000000010000780c */ /* 0x000fe20003f04070 */
[----:B------:R-:W-:Y:S01]  /*00d0*/  BSSY.RECONVERGENT B0, `(.L_x_0) ;  /* 0x000000e000007945 */ /* 0x000fe20003800200 */
[----:B0-----:R-:W-:-:S06]  /*00e0*/  ULEA UR4, UR5, UR4, 0x18 ;  /* 0x0000000405047291 */ /* 0x001fcc000f8ec0ff */
[----:B------:R-:W-:-:S05]  /*00f0*/  LEA R11, R0, UR4, 0x2 ;  /* 0x00000004000b7c11 */ /* 0x000fca000f8e10ff */
[----:B--2---:R0:W-:Y:S01]  /*0100*/  STS [R11+0x8], R2 ;  /* 0x000008020b007388 */ /* 0x0041e20000000800 */
[----:B------:R-:W-:Y:S05]  /*0110*/  @P0 BRA `(.L_x_1) ;  /* 0x0000000000240947 */ /* 0x000fea0003800000 */
[----:B------:R-:W-:Y:S01]  /*0120*/  IADD3 R13, PT, PT, R9, R0, RZ ;  /* 0x00000000090d7210 */ /* 0x000fe20007ffe0ff */
[----:B0-----:R-:W-:-:S03]  /*0130*/  IMAD.WIDE.U32 R2, R7, 0x4, R4 ;  /* 0x0000000407027825 */ /* 0x001fc600078e0004 */
[----:B------:R-:W-:-:S03]  /*0140*/  ISETP.GT.U32.AND P0, PT, R13, 0x7fff, PT ;  /* 0x00007fff0d00780c */ /* 0x000fc60003f04070 */
[----:B------:R-:W2:Y:S10]  /*0150*/  LDG.E R2, desc[UR6][R2.64] ;  /* 0x0000000602027981 */ /* 0x000eb4000c1e1900 */
[----:B------:R-:W-:-:S06]  /*0160*/  @!P0 IMAD.WIDE.U32 R4, R13, 0x4, R4 ;  /* 0x000000040d048825 */ /* 0x000fcc00078e0004 */
[----:B------:R-:W3:Y:S01]  /*0170*/  @!P0 LDG.E R4, desc[UR6][R4.64] ;  /* 0x0000000604048981 */ /* 0x000ee2000c1e1900 */
[----:B------:R-:W-:-:S03]  /*0180*/  @!P0 LEA R7, R6, R11, 0x2 ;  /* 0x0000000b06078211 */ /* 0x000fc600078e10ff */
[----:B--2---:R1:W-:Y:S04]  /*0190*/  STS [R11], R2 ;  /* 0x000000020b007388 */ /* 0x0043e80000000800 */
[----:B---3--:R1:W-:Y:S02]  /*01a0*/  @!P0 STS [R7], R4 ;  /* 0x0000000407008388 */ /* 0x0083e40000000800 */
.L_x_1:
[----:B------:R-:W-:Y:S05]  /*01b0*/  BSYNC.RECONVERGENT B0 ;  /* 0x0000000000007941 */ /* 0x000fea0003800200 */
.L_x_0:
[----:B------:R-:W-:Y:S08]  /*01c0*/  BAR.SYNC.DEFER_BLOCKING 0x0 ;  /* 0x0000000000007b1d */ /* 0x000ff00000010000 */
[----:B01----:R-:W0:Y:S01]  /*01d0*/  LDC.64 R2, c[0x0][0x388] ;  /* 0x0000e200ff027b82 */ /* 0x003e220000000a00 */
[----:B------:R-:W1:Y:S04]  /*01e0*/  LDS.128 R4, [UR4] ;  /* 0x00000004ff047984 */ /* 0x000e680008000c00 */
[----:B------:R-:W2:Y:S01]  /*01f0*/  LDS R11, [UR4+0x10] ;  /* 0x00001004ff0b7984 */ /* 0x000ea20008000800 */
[----:B0-----:R-:W-:-:S04]  /*0200*/  IMAD.WIDE R2, R9, 0x4, R2 ;  /* 0x0000000409027825 */ /* 0x001fc800078e0202 */
[----:B-1----:R-:W-:-:S04]  /*0210*/  FADD R4, RZ, R4 ;  /* 0x00000004ff047221 */ /* 0x002fc80000000000 */
[----:B------:R-:W-:-:S04]  /*0220*/  FADD R5, R4, R5 ;  /* 0x0000000504057221 */ /* 0x000fc80000000000 */
[----:B------:R-:W-:-:S04]  /*0230*/  FADD R6, R5, R6 ;  /* 0x0000000605067221 */ /* 0x000fc80000000000 */
[----:B------:R-:W-:-:S04]  /*0240*/  FADD R6, R6, R7 ;  /* 0x0000000706067221 */ /* 0x000fc80000000000 */
[----:B--2---:R-:W-:-:S05]  /*0250*/  FADD R11, R6, R11 ;  /* 0x0000000b060b7221 */ /* 0x004fca0000000000 */
[----:B------:R-:W-:Y:S01]  /*0260*/  STG.E desc[UR6][R2.64], R11 ;  /* 0x0000000b02007986 */ /* 0x000fe2000c101906 */
[----:B------:R-:W-:Y:S05]  /*0270*/  EXIT ;  /* 0x000000000000794d */ /* 0x000fea0003800000 */
.L_x_2:
[----:B------:R-:W-:-:S00]  /*0280*/  BRA `(.L_x_2) ;  /* 0xfffffffc00fc7947 */ /* 0x000fc0000383ffff */
[----:B------:R-:W-:-:S00]  /*0290*/  NOP ;  /* 0x0000000000007918 */ /* 0x000fc00000000000 */
        /* <DEDUP_REMOVED lines=14> */
.L_x_8:


//--------------------- .text._Z19stencilKernelStridePfS_ --------------------------
	.section	.text._Z19stencilKernelStridePfS_,"ax",@progbits
	.align	128
        .global         _Z19stencilKernelStridePfS_
        .type           _Z19stencilKernelStridePfS_,@function
        .size           _Z19stencilKernelStridePfS_,(.L_x_9 - _Z19stencilKernelStridePfS_)
        .other          _Z19stencilKernelStridePfS_,@"STO_CUDA_ENTRY STV_DEFAULT"
_Z19stencilKernelStridePfS_:
.text._Z19stencilKernelStridePfS_:
[----:B------:R-:W-:Y:S01]  /*0000*/  LDC R1, c[0x0][0x37c] ;  /* 0x0000df00ff017b82 */ /* 0x000fe20000000800 */
[----:B------:R-:W0:Y:S07]  /*0010*/  S2R R0, SR_TID.X ;  /* 0x0000000000007919 */ /* 0x000e2e0000002100 */
[----:B------:R-:W0:Y:S08]  /*0020*/  S2UR UR4, SR_CTAID.X ;  /* 0x00000000000479c3 */ /* 0x000e300000002500 */
[----:B------:R-:W0:Y:S02]  /*0030*/  LDC R3, c[0x0][0x360] ;  /* 0x0000d800ff037b82 */ /* 0x000e240000000800 */
[----:B0-----:R-:W-:-:S05]  /*0040*/  IMAD R0, R3, UR4, R0 ;  /* 0x0000000403007c24 */ /* 0x001fca000f8e0200 */
[----:B------:R-:W-:-:S13]  /*0050*/  ISETP.GT.AND P0, PT, R0, 0x7fff, PT ;  /* 0x00007fff0000780c */ /* 0x000fda0003f04270 */
[----:B------:R-:W-:Y:S05]  /*0060*/  @P0 EXIT ;  /* 0x000000000000094d */ /* 0x000fea0003800000 */
[----:B------:R-:W-:Y:S01]  /*0070*/  VIMNMX R3, PT, PT, R0, 0x7ff0, !PT ;  /* 0x00007ff000037848 */ /* 0x000fe20007fe0100 */
[----:B------:R-:W0:Y:S01]  /*0080*/  LDCU.64 UR12, c[0x0][0x358] ;  /* 0x00006b00ff0c77ac */ /* 0x000e220008000a00 */
[----:B------:R-:W-:Y:S02]  /*0090*/  BSSY.RECONVERGENT B0, `(.L_x_3) ;  /* 0x000001c000007945 */ /* 0x000fe40003800200 */
[----:B------:R-:W-:-:S04]  /*00a0*/  IADD3 R3, PT, PT, R3, 0xf, -R0 ;  /* 0x0000000f03037810 */ /* 0x000fc80007ffe800 */
[C---:B------:R-:W-:Y:S02]  /*00b0*/  LOP3.LUT R2, R3.reuse, 0x30, RZ, 0xc0, !PT ;  /* 0x0000003003027812 */ /* 0x040fe400078ec0ff */
[----:B------:R-:W-:Y:S02]  /*00c0*/  ISETP.GE.U32.AND P0, PT, R3, 0x30, PT ;  /* 0x000000300300780c */ /* 0x000fe40003f06070 */
[----:B------:R-:W-:-:S13]  /*00d0*/  ISETP.NE.AND P1, PT, R2, 0x30, PT ;  /* 0x000000300200780c */ /* 0x000fda0003f25270 */
[----:B0-----:R-:W-:Y:S05]  /*00e0*/  @!P1 BRA `(.L_x_4) ;  /* 0x0000000000589947 */ /* 0x001fea0003800000 */
[----:B------:R-:W-:-:S04]  /*00f0*/  LEA.HI R2, R3, 0x1, RZ, 0x1c ;  /* 0x0000000103027811 */ /* 0x000fc800078fe0ff */
[----:B------:R-:W-:-:S04]  /*0100*/  LOP3.LUT R2, R2, 0x3, RZ, 0xc0, !PT ;  /* 0x0000000302027812 */ /* 0x000fc800078ec0ff */
[----:B------:R-:W-:-:S07]  /*0110*/  IADD3 R6, PT, PT, -R2, RZ, RZ ;  /* 0x000000ff02067210 */ /* 0x000fce0007ffe1ff */
.L_x_5:
[----:B0-----:R-:W0:Y:S08]  /*0120*/  LDC.64 R4, c[0x0][0x380] ;  /* 0x0000e000ff047b82 */ /* 0x001e300000000a00 */
[----:B------:R-:W1:Y:S01]  /*0130*/  LDC.64 R2, c[0x0][0x388] ;  /* 0x0000e200ff027b82 */ /* 0x000e620000000a00 */
[----:B0-----:R-:W-:-:S05]  /*0140*/  IMAD.WIDE R4, R0, 0x4, R4 ;  /* 0x0000000400047825 */ /* 0x001fca00078e0204 */
[----:B------:R-:W2:Y:S04]  /*0150*/  LDG.E R7, desc[UR12][R4.64+-0x8] ;  /* 0xfffff80c04077981 */ /* 0x000ea8000c1e1900 */
[----:B------:R-:W3:Y:S04]  /*0160*/  LDG.E R8, desc[UR12][R4.64+-0x4] ;  /* 0xfffffc0c04087981 */ /* 0x000ee8000c1e1900 */
[----:B------:R-:W4:Y:S04]  /*0170*/  LDG.E R10, desc[UR12][R4.64] ;  /* 0x0000000c040a7981 */ /* 0x000f28000c1e1900 */
[----:B------:R-:W5:Y:S04]  /*0180*/  LDG.E R12, desc[UR12][R4.64+0x4] ;  /* 0x0000040c040c7981 */ /* 0x000f68000c1e1900 */
[----:B------:R-:W5:Y:S01]  /*0190*/  LDG.E R14, desc[UR12][R4.64+0x8] ;  /* 0x0000080c040e7981 */ /* 0x000f62000c1e1900 */
[----:B-1----:R-:W-:Y:S01]  /*01a0*/  IMAD.WIDE R2, R0, 0x4, R2 ;  /* 0x0000000400027825 */ /* 0x002fe200078e0202 */
[----:B------:R-:W-:-:S02]  /*01b0*/  IADD3 R6, PT, PT, R6, 0x1, RZ ;  /* 0x0000000106067810 */ /* 0x000fc40007ffe0ff */
[----:B------:R-:W-:Y:S02]  /*01c0*/  IADD3 R0, PT, PT, R0, 0x10, RZ ;  /* 0x0000001000007810 */ /* 0x000fe40007ffe0ff */
[----:B------:R-:W-:Y:S01]  /*01d0*/  ISETP.NE.AND P1, PT, R6, RZ, PT ;  /* 0x000000ff0600720c */ /* 0x000fe20003f25270 */
[----:B--2---:R-:W-:-:S04]  /*01e0*/  FADD R7, RZ, R7 ;  /* 0x00000007ff077221 */ /* 0x004fc80000000000 */
[----:B---3--:R-:W-:-:S04]  /*01f0*/  FADD R7, R7, R8 ;  /* 0x0000000807077221 */ /* 0x008fc80000000000 */
[----:B----4-:R-:W-:-:S04]  /*0200*/  FADD R7, R7, R10 ;  /* 0x0000000a07077221 */ /* 0x010fc80000000000 */
[----:B-----5:R-:W-:-:S04]  /*0210*/  FADD R7, R7, R12 ;  /* 0x0000000c07077221 */ /* 0x020fc80000000000 */
[----:B------:R-:W-:-:S05]  /*0220*/  FADD R7, R7, R14 ;  /* 0x0000000e07077221 */ /* 0x000fca0000000000 */
[----:B------:R0:W-:Y:S01]  /*0230*/  STG.E desc[UR12][R2.64], R7 ;  /* 0x0000000702007986 */ /* 0x0001e2000c10190c */
[----:B------:R-:W-:Y:S05]  /*0240*/  @P1 BRA `(.L_x_5) ;  /* 0xfffffffc00b41947 */ /* 0x000fea000383ffff */
.L_x_4:
[----:B------:R-:W-:Y:S05]  /*0250*/  BSYNC.RECONVERGENT B0 ;  /* 0x0000000000007941 */ /* 0x000fea0003800200 */
.L_x_3:
[----:B------:R-:W-:Y:S05]  /*0260*/  @!P0 EXIT ;  /* 0x000000000000894d */ /* 0x000fea0003800000 */
[----:B------:R-:W1:Y:S02]  /*0270*/  LDCU.128 UR8, c[0x0][0x380] ;  /* 0x00007000ff0877ac */ /* 0x000e640008000c00 */
[----:B-1----:R-:W-:Y:S02]  /*0280*/  UIADD3 UR6, UP0, UPT, UR8, 0x78, URZ ;  /* 0x0000007808067890 */ /* 0x002fe4000ff1e0ff */
[----:B------:R-:W-:Y:S02]  /*0290*/  UIADD3 UR4, UP1, UPT, UR10, 0x80, URZ ;  /* 0x000000800a047890 */ /* 0x000fe4000ff3e0ff */
[----:B------:R-:W-:Y:S02]  /*02a0*/  UIADD3.X UR7, UPT, UPT, URZ, UR9, URZ, UP0, !UPT ;  /* 0x00000009ff077290 */ /* 0x000fe400087fe4ff */
[----:B------:R-:W-:-:S12]  /*02b0*/  UIADD3.X UR5, UPT, UPT, URZ, UR11, URZ, UP1, !UPT ;  /* 0x0000000bff057290 */ /* 0x000fd80008ffe4ff */
.L_x_6:
[----:B0-----:R-:W-:Y:S02]  /*02c0*/  MOV R2, UR6 ;  /* 0x0000000600027c02 */ /* 0x001fe40008000f00 */
[----:B------:R-:W-:-:S03]  /*02d0*/  MOV R3, UR7 ;  /* 0x0000000700037c02 */ /* 0x000fc60008000f00 */
[----:B------:R-:W-:-:S05]  /*02e0*/  IMAD.WIDE R2, R0, 0x4, R2 ;  /* 0x0000000400027825 */ /* 0x000fca00078e0202 */
[----:B-1----:R-:W2:Y:S04]  /*02f0*/  LDG.E R4, desc[UR12][R2.64+-0x80] ;  /* 0xffff800c02047981 */ /* 0x002ea8000c1e1900 */
[----:B------:R-:W3:Y:S04]  /*0300*/  LDG.E R5, desc[UR12][R2.64+-0x7c] ;  /* 0xffff840c02057981 */ /* 0x000ee8000c1e1900 */
[----:B------:R-:W4:Y:S04]  /*0310*/  LDG.E R7, desc[UR12][R2.64+-0x78] ;  /* 0xffff880c02077981 */ /* 0x000f28000c1e1900 */
[----:B------:R-:W5:Y:S04]  /*0320*/  LDG.E R6, desc[UR12][R2.64+-0x74] ;  /* 0xffff8c0c02067981 */ /* 0x000f68000c1e1900 */
[----:B------:R-:W5:Y:S01]  /*0330*/  LDG.E R9, desc[UR12][R2.64+-0x70] ;  /* 0xffff900c02097981 */ /* 0x000f62000c1e1900 */
[----:B--2---:R-:W-:-:S04]  /*0340*/  FADD R4, RZ, R4 ;  /* 0x00000004ff047221 */ /* 0x004fc80000000000 */
[----:B---3--:R-:W-:Y:S01]  /*0350*/  FADD R4, R4, R5 ;  /* 0x0000000504047221 */ /* 0x008fe20000000000 */
[----:B------:R-:W-:-:S03]  /*0360*/  MOV R5, UR5 ;  /* 0x0000000500057c02 */ /* 0x000fc60008000f00 */
[----:B----4-:R-:W-:Y:S01]  /*0370*/  FADD R7, R4, R7 ;  /* 0x0000000704077221 */ /* 0x010fe20000000000 */
[----:B------:R-:W-:-:S03]  /*0380*/  MOV R4, UR4 ;  /* 0x0000000400047c02 */ /* 0x000fc60008000f00 */
[----:B-----5:R-:W-:Y:S02]  /*0390*/  FADD R6, R7, R6 ;  /* 0x0000000607067221 */ /* 0x020fe40000000000 */
[----:B------:R-:W-:-:S04]  /*03a0*/  IMAD.WIDE R4, R0, 0x4, R4 ;  /* 0x0000000400047825 */ /* 0x000fc800078e0204 */
[----:B------:R-:W-:-:S05]  /*03b0*/  FADD R9, R6, R9 ;  /* 0x0000000906097221 */ /* 0x000fca0000000000 */
[----:B------:R0:W-:Y:S04]  /*03c0*/  STG.E desc[UR12][R4.64+-0x80], R9 ;  /* 0xffff800904007986 */ /* 0x0001e8000c10190c */
[----:B------:R-:W2:Y:S04]  /*03d0*/  LDG.E R6, desc[UR12][R2.64+-0x40] ;  /* 0xffffc00c02067981 */ /* 0x000ea8000c1e1900 */
[----:B------:R-:W3:Y:S04]  /*03e0*/  LDG.E R7, desc[UR12][R2.64+-0x3c] ;  /* 0xffffc40c02077981 */ /* 0x000ee8000c1e1900 */
[----:B------:R-:W4:Y:S04]  /*03f0*/  LDG.E R11, desc[UR12][R2.64+-0x38] ;  /* 0xffffc80c020b7981 */ /* 0x000f28000c1e1900 */
[----:B------:R-:W5:Y:S04]  /*0400*/  LDG.E R13, desc[UR12][R2.64+-0x34] ;  /* 0xffffcc0c020d7981 */ /* 0x000f68000c1e1900 */
[----:B------:R-:W5:Y:S01]  /*0410*/  LDG.E R15, desc[UR12][R2.64+-0x30] ;  /* 0xffffd00c020f7981 */ /* 0x000f62000c1e1900 */
[----:B--2---:R-:W-:-:S04]  /*0420*/  FADD R6, RZ, R6 ;  /* 0x00000006ff067221 */ /* 0x004fc80000000000 */
[----:B---3--:R-:W-:-:S04]  /*0430*/  FADD R6, R6, R7 ;  /* 0x0000000706067221 */ /* 0x008fc80000000000 */
[----:B----4-:R-:W-:-:S04]  /*0440*/  FADD R6, R6, R11 ;  /* 0x0000000b06067221 */ /* 0x010fc80000000000 */
[----:B-----5:R-:W-:-:S04]  /*0450*/  FADD R6, R6, R13 ;  /* 0x0000000d06067221 */ /* 0x020fc80000000000 */
[----:B------:R-:W-:-:S05]  /*0460*/  FADD R15, R6, R15 ;  /* 0x0000000f060f7221 */ /* 0x000fca0000000000 */
[----:B------:R1:W-:Y:S04]  /*0470*/  STG.E desc[UR12][R4.64+-0x40], R15 ;  /* 0xffffc00f04007986 */ /* 0x0003e8000c10190c */
[----:B------:R-:W2:Y:S04]  /*0480*/  LDG.E R6, desc[UR12][R2.64] ;  /* 0x0000000c02067981 */ /* 0x000ea8000c1e1900 */
[----:B------:R-:W3:Y:S04]  /*0490*/  LDG.E R7, desc[UR12][R2.64+0x4] ;  /* 0x0000040c02077981 */ /* 0x000ee8000c1e1900 */
[----:B0-----:R-:W4:Y:S04]  /*04a0*/  LDG.E R9, desc[UR12][R2.64+0x8] ;  /* 0x0000080c02097981 */ /* 0x001f28000c1e1900 */
        /* <DEDUP_REMOVED lines=8> */
[----:B------:R-:W3:Y:S04]  /*0530*/  LDG.E R6, desc[UR12][R2.64+0x40] ;  /* 0x0000400c02067981 */ /* 0x000ee8000c1e1900 */
[----:B------:R-:W4:Y:S04]  /*0540*/  LDG.E R7, desc[UR12][R2.64+0x44] ;  /* 0x0000440c02077981 */ /* 0x000f28000c1e1900 */
[----:B------:R-:W5:Y:S04]  /*0550*/  LDG.E R9, desc[UR12][R2.64+0x48] ;  /* 0x0000480c02097981 */ /* 0x000f68000c1e1900 */
[----:B------:R-:W2:Y:S04]  /*0560*/  LDG.E R11, desc[UR12][R2.64+0x4c] ;  /* 0x00004c0c020b7981 */ /* 0x000ea8000c1e1900 */
[----:B-1----:R-:W2:Y:S01]  /*0570*/  LDG.E R15, desc[UR12][R2.64+0x50] ;  /* 0x0000500c020f7981 */ /* 0x002ea2000c1e1900 */
[----:B------:R-:W-:-:S02]  /*0580*/  ISETP.GE.AND P0, PT, R0, 0x7fc0, PT ;  /* 0x00007fc00000780c */ /* 0x000fc40003f06270 */
[----:B------:R-:W-:Y:S01]  /*0590*/  IADD3 R0, PT, PT, R0, 0x40, RZ ;  /* 0x0000004000007810 */ /* 0x000fe20007ffe0ff */
[----:B---3--:R-:W-:-:S04]  /*05a0*/  FADD R6, RZ, R6 ;  /* 0x00000006ff067221 */ /* 0x008fc80000000000 */
[----:B----4-:R-:W-:-:S04]  /*05b0*/  FADD R6, R6, R7 ;  /* 0x0000000706067221 */ /* 0x010fc80000000000 */
[----:B-----5:R-:W-:-:S04]  /*05c0*/  FADD R6, R6, R9 ;  /* 0x0000000906067221 */ /* 0x020fc80000000000 */
[----:B--2---:R-:W-:-:S04]  /*05d0*/  FADD R6, R6, R11 ;  /* 0x0000000b06067221 */ /* 0x004fc80000000000 */
[----:B------:R-:W-:-:S05]  /*05e0*/  FADD R15, R6, R15 ;  /* 0x0000000f060f7221 */ /* 0x000fca0000000000 */
[----:B------:R1:W-:Y:S01]  /*05f0*/  STG.E desc[UR12][R4.64+0x40], R15 ;  /* 0x0000400f04007986 */ /* 0x0003e2000c10190c */
[----:B------:R-:W-:Y:S05]  /*0600*/  @!P0 BRA `(.L_x_6) ;  /* 0xfffffffc002c8947 */ /* 0x000fea000383ffff */
[----:B------:R-:W-:Y:S05]  /*0610*/  EXIT ;  /* 0x000000000000794d */ /* 0x000fea0003800000 */
.L_x_7:
        /* <DEDUP_REMOVED lines=14> */
.L_x_9:


//--------------------- .nv.shared._Z25stencilKernelSharedMemoryPfS_ --------------------------
	.section	.nv.shared._Z25stencilKernelSharedMemoryPfS_,"aw",@nobits
	.sectionflags	@""
	.align	4
.nv.shared._Z25stencilKernelSharedMemoryPfS_:
	.zero		2064


//--------------------- .nv.shared.reserved.0     --------------------------
	.section	.nv.shared.reserved.0,"aw",@nobits
	.weak		__nv_reservedSMEM_offset_0_alias
	.size		__nv_reservedSMEM_offset_0_alias, 0, 64
	.other		__nv_reservedSMEM_offset_0_alias,@"STO_CUDA_RESERVED_SHARED STV_DEFAULT"
__nv_reservedSMEM_offset_0_alias:
	.zero		0
	.zero		64


//--------------------- .nv.constant0._Z25stencilKernelSharedMemoryPfS_ --------------------------
	.section	.nv.constant0._Z25stencilKernelSharedMemoryPfS_,"a",@progbits
	.sectionflags	@""
	.align	4
.nv.constant0._Z25stencilKernelSharedMemoryPfS_:
	.zero		912


//--------------------- .nv.constant0._Z19stencilKernelStridePfS_ --------------------------
	.section	.nv.constant0._Z19stencilKernelStridePfS_,"a",@progbits
	.sectionflags	@""
	.align	4
.nv.constant0._Z19stencilKernelStridePfS_:
	.zero		912


//--------------------- SYMBOLS --------------------------

	.type		.nv.reservedSmem.offset0,@object
	.size		.nv.reservedSmem.offset0,0x4
	.type		.nv.reservedSmem.cap,@object
	.size		.nv.reservedSmem.cap,0x4
